//
// Generated by NVIDIA NVVM Compiler
//
// Compiler Build ID: CL-36424714
// Cuda compilation tools, release 13.0, V13.0.88
// Based on NVVM 20.0.0
//

.version 9.0
.target sm_100
.address_size 64

	// .globl	_Z13convolution2dPKfPfiiii
.const .align 4 .b8 c_kernel[4096];
// _ZZ13convolution2dPKfPfiiiiE6s_data has been demoted

.visible .entry _Z13convolution2dPKfPfiiii(
	.param .u64 .ptr .align 1 _Z13convolution2dPKfPfiiii_param_0,
	.param .u64 .ptr .align 1 _Z13convolution2dPKfPfiiii_param_1,
	.param .u32 _Z13convolution2dPKfPfiiii_param_2,
	.param .u32 _Z13convolution2dPKfPfiiii_param_3,
	.param .u32 _Z13convolution2dPKfPfiiii_param_4,
	.param .u32 _Z13convolution2dPKfPfiiii_param_5
)
{
	.reg .pred 	%p<20>;
	.reg .b32 	%r<88>;
	.reg .b32 	%f<75>;
	.reg .b64 	%rd<35>;
	// demoted variable
	.shared .align 4 .b8 _ZZ13convolution2dPKfPfiiiiE6s_data[8136];
	ld.param.u64 	%rd5, [_Z13convolution2dPKfPfiiii_param_0];
	ld.param.u64 	%rd6, [_Z13convolution2dPKfPfiiii_param_1];
	ld.param.u32 	%r43, [_Z13convolution2dPKfPfiiii_param_2];
	ld.param.u32 	%r44, [_Z13convolution2dPKfPfiiii_param_3];
	ld.param.u32 	%r45, [_Z13convolution2dPKfPfiiii_param_4];
	ld.param.u32 	%r46, [_Z13convolution2dPKfPfiiii_param_5];
	mov.u32 	%r1, %tid.x;
	mov.u32 	%r2, %tid.y;
	mov.u32 	%r3, %ntid.x;
	mov.u32 	%r47, %ctaid.x;
	mul.lo.s32 	%r4, %r3, %r47;
	add.s32 	%r5, %r4, %r1;
	mov.u32 	%r6, %ntid.y;
	mov.u32 	%r48, %ctaid.y;
	mul.lo.s32 	%r7, %r6, %r48;
	add.s32 	%r8, %r7, %r2;
	add.s32 	%r49, %r3, %r45;
	add.s32 	%r9, %r49, -1;
	add.s32 	%r50, %r6, %r46;
	add.s32 	%r10, %r50, -1;
	sub.s32 	%r11, %r44, %r46;
	setp.ge.s32 	%p1, %r1, %r9;
	@%p1 bra 	$L__BB0_8;
	cvta.to.global.u64 	%rd1, %rd5;
	mov.u32 	%r80, %r1;
$L__BB0_2:
	setp.ge.s32 	%p2, %r2, %r10;
	@%p2 bra 	$L__BB0_7;
	add.s32 	%r13, %r80, %r4;
	mul.lo.s32 	%r14, %r13, %r44;
	mul.lo.s32 	%r15, %r80, %r10;
	mov.u32 	%r81, %r2;
$L__BB0_4:
	setp.ge.s32 	%p3, %r13, %r43;
	add.s32 	%r17, %r81, %r7;
	setp.ge.s32 	%p4, %r17, %r44;
	mov.f32 	%f64, 0f00000000;
	or.pred  	%p5, %p3, %p4;
	@%p5 bra 	$L__BB0_6;
	add.s32 	%r51, %r17, %r14;
	mul.wide.s32 	%rd7, %r51, 4;
	add.s64 	%rd8, %rd1, %rd7;
	ld.global.f32 	%f64, [%rd8];
$L__BB0_6:
	add.s32 	%r52, %r81, %r15;
	shl.b32 	%r53, %r52, 2;
	mov.u32 	%r54, _ZZ13convolution2dPKfPfiiiiE6s_data;
	add.s32 	%r55, %r54, %r53;
	st.shared.f32 	[%r55], %f64;
	add.s32 	%r81, %r81, %r6;
	setp.lt.s32 	%p6, %r81, %r10;
	@%p6 bra 	$L__BB0_4;
$L__BB0_7:
	add.s32 	%r80, %r80, %r3;
	setp.lt.s32 	%p7, %r80, %r9;
	@%p7 bra 	$L__BB0_2;
$L__BB0_8:
	bar.sync 	0;
	sub.s32 	%r56, %r43, %r45;
	setp.gt.s32 	%p8, %r5, %r56;
	setp.gt.s32 	%p9, %r8, %r11;
	or.pred  	%p10, %p8, %p9;
	@%p10 bra 	$L__BB0_24;
	mov.f32 	%f73, 0f00000000;
	min.s32 	%r57, %r45, %r46;
	setp.lt.s32 	%p11, %r57, 1;
	@%p11 bra 	$L__BB0_23;
	and.b32  	%r20, %r46, 7;
	add.s32 	%r21, %r20, -1;
	and.b32  	%r22, %r46, 3;
	and.b32  	%r23, %r46, 2147483640;
	and.b32  	%r24, %r46, 1;
	neg.s32 	%r25, %r23;
	shl.b32 	%r59, %r2, 2;
	mov.u32 	%r60, _ZZ13convolution2dPKfPfiiiiE6s_data;
	add.s32 	%r61, %r59, %r60;
	add.s32 	%r26, %r61, 16;
	shl.b32 	%r27, %r10, 2;
	mov.f32 	%f73, 0f00000000;
	mov.b32 	%r82, 0;
	mov.u64 	%rd29, c_kernel;
$L__BB0_11:
	setp.lt.u32 	%p12, %r46, 8;
	mul.lo.s32 	%r29, %r82, %r46;
	add.s32 	%r30, %r82, %r1;
	mad.lo.s32 	%r31, %r30, %r10, %r2;
	mov.b32 	%r86, 0;
	@%p12 bra 	$L__BB0_14;
	mul.wide.u32 	%rd9, %r29, 4;
	add.s64 	%rd11, %rd29, %rd9;
	add.s64 	%rd34, %rd11, 16;
	mad.lo.s32 	%r83, %r27, %r30, %r26;
	mov.u32 	%r84, %r25;
$L__BB0_13:
	.pragma "nounroll";
	ld.const.f32 	%f21, [%rd34+-16];
	ld.shared.f32 	%f22, [%r83+-16];
	fma.rn.f32 	%f23, %f21, %f22, %f73;
	ld.const.f32 	%f24, [%rd34+-12];
	ld.shared.f32 	%f25, [%r83+-12];
	fma.rn.f32 	%f26, %f24, %f25, %f23;
	ld.const.f32 	%f27, [%rd34+-8];
	ld.shared.f32 	%f28, [%r83+-8];
	fma.rn.f32 	%f29, %f27, %f28, %f26;
	ld.const.f32 	%f30, [%rd34+-4];
	ld.shared.f32 	%f31, [%r83+-4];
	fma.rn.f32 	%f32, %f30, %f31, %f29;
	ld.const.f32 	%f33, [%rd34];
	ld.shared.f32 	%f34, [%r83];
	fma.rn.f32 	%f35, %f33, %f34, %f32;
	ld.const.f32 	%f36, [%rd34+4];
	ld.shared.f32 	%f37, [%r83+4];
	fma.rn.f32 	%f38, %f36, %f37, %f35;
	ld.const.f32 	%f39, [%rd34+8];
	ld.shared.f32 	%f40, [%r83+8];
	fma.rn.f32 	%f41, %f39, %f40, %f38;
	ld.const.f32 	%f42, [%rd34+12];
	ld.shared.f32 	%f43, [%r83+12];
	fma.rn.f32 	%f73, %f42, %f43, %f41;
	add.s32 	%r84, %r84, 8;
	add.s64 	%rd34, %rd34, 32;
	add.s32 	%r83, %r83, 32;
	setp.ne.s32 	%p13, %r84, 0;
	mov.u32 	%r86, %r23;
	@%p13 bra 	$L__BB0_13;
$L__BB0_14:
	setp.eq.s32 	%p14, %r20, 0;
	@%p14 bra 	$L__BB0_22;
	setp.lt.u32 	%p15, %r21, 3;
	@%p15 bra 	$L__BB0_17;
	add.s32 	%r63, %r86, %r29;
	mul.wide.u32 	%rd12, %r63, 4;
	add.s64 	%rd14, %rd29, %rd12;
	ld.const.f32 	%f45, [%rd14];
	add.s32 	%r64, %r31, %r86;
	shl.b32 	%r65, %r64, 2;
	mov.u32 	%r66, _ZZ13convolution2dPKfPfiiiiE6s_data;
	add.s32 	%r67, %r66, %r65;
	ld.shared.f32 	%f46, [%r67];
	fma.rn.f32 	%f47, %f45, %f46, %f73;
	cvt.u64.u32 	%rd15, %r29;
	cvt.u64.u32 	%rd16, %r86;
	add.s64 	%rd17, %rd16, %rd15;
	shl.b64 	%rd18, %rd17, 2;
	add.s64 	%rd19, %rd29, %rd18;
	ld.const.f32 	%f48, [%rd19+4];
	ld.shared.f32 	%f49, [%r67+4];
	fma.rn.f32 	%f50, %f48, %f49, %f47;
	ld.const.f32 	%f51, [%rd19+8];
	ld.shared.f32 	%f52, [%r67+8];
	fma.rn.f32 	%f53, %f51, %f52, %f50;
	ld.const.f32 	%f54, [%rd19+12];
	ld.shared.f32 	%f55, [%r67+12];
	fma.rn.f32 	%f73, %f54, %f55, %f53;
	add.s32 	%r86, %r86, 4;
$L__BB0_17:
	setp.eq.s32 	%p16, %r22, 0;
	@%p16 bra 	$L__BB0_22;
	setp.eq.s32 	%p17, %r22, 1;
	@%p17 bra 	$L__BB0_20;
	add.s32 	%r68, %r86, %r29;
	mul.wide.u32 	%rd20, %r68, 4;
	add.s64 	%rd22, %rd29, %rd20;
	ld.const.f32 	%f57, [%rd22];
	add.s32 	%r69, %r31, %r86;
	shl.b32 	%r70, %r69, 2;
	mov.u32 	%r71, _ZZ13convolution2dPKfPfiiiiE6s_data;
	add.s32 	%r72, %r71, %r70;
	ld.shared.f32 	%f58, [%r72];
	fma.rn.f32 	%f59, %f57, %f58, %f73;
	cvt.u64.u32 	%rd23, %r29;
	cvt.u64.u32 	%rd24, %r86;
	add.s64 	%rd25, %rd24, %rd23;
	shl.b64 	%rd26, %rd25, 2;
	add.s64 	%rd27, %rd29, %rd26;
	ld.const.f32 	%f60, [%rd27+4];
	ld.shared.f32 	%f61, [%r72+4];
	fma.rn.f32 	%f73, %f60, %f61, %f59;
	add.s32 	%r86, %r86, 2;
$L__BB0_20:
	setp.eq.s32 	%p18, %r24, 0;
	@%p18 bra 	$L__BB0_22;
	add.s32 	%r73, %r86, %r29;
	mul.wide.u32 	%rd28, %r73, 4;
	add.s64 	%rd30, %rd29, %rd28;
	ld.const.f32 	%f62, [%rd30];
	add.s32 	%r74, %r31, %r86;
	shl.b32 	%r75, %r74, 2;
	mov.u32 	%r76, _ZZ13convolution2dPKfPfiiiiE6s_data;
	add.s32 	%r77, %r76, %r75;
	ld.shared.f32 	%f63, [%r77];
	fma.rn.f32 	%f73, %f62, %f63, %f73;
$L__BB0_22:
	add.s32 	%r82, %r82, 1;
	setp.ne.s32 	%p19, %r82, %r45;
	@%p19 bra 	$L__BB0_11;
$L__BB0_23:
	mad.lo.s32 	%r78, %r5, %r11, %r5;
	add.s32 	%r79, %r78, %r8;
	cvta.to.global.u64 	%rd31, %rd6;
	mul.wide.s32 	%rd32, %r79, 4;
	add.s64 	%rd33, %rd31, %rd32;
	st.global.f32 	[%rd33], %f73;
$L__BB0_24:
	ret;

}


// ===== COMPILED SASS (sm_100) =====

	.target	sm_100

	.elftype	@"ET_EXEC"


//--------------------- .note.nv.tkinfo           --------------------------
	.section	.note.nv.tkinfo,"",@"SHT_NOTE"
	.sectionflags	@"SHF_NOTE_NV_TKINFO"
	.tkinfo
        /*0018*/ 	.word	0x00000002
        /*0030*/ 	.string	""
        /*0030*/ 	.string	"ptxas"
        /*0030*/ 	.string	"Cuda compilation tools, release 13.0, V13.0.88"
        /*0030*/ 	.string	"Build cuda_13.0.r13.0/compiler.36424714_0"
        /*0030*/ 	.string	"-arch sm_100 -m 64 "



//--------------------- .note.nv.cuinfo           --------------------------
	.section	.note.nv.cuinfo,"",@"SHT_NOTE"
	.sectionflags	@"SHF_NOTE_NV_CUINFO"
        /*0018*/ 	.short	0x0002
        /*001a*/ 	.short	0x0064
        /*001c*/ 	.short	0x0082
	.zero		2


//--------------------- .nv.info                  --------------------------
	.section	.nv.info,"",@"SHT_CUDA_INFO"
	.align	4


	//----- nvinfo : EIATTR_REGCOUNT
	.align		4
        /*0000*/ 	.byte	0x04, 0x2f
        /*0002*/ 	.short	(.L_2 - .L_1)
	.align		4
.L_1:
        /*0004*/ 	.word	index@(_Z13convolution2dPKfPfiiii)
        /*0008*/ 	.word	0x00000019


	//----- nvinfo : EIATTR_FRAME_SIZE
	.align		4
.L_2:
        /*000c*/ 	.byte	0x04, 0x11
        /*000e*/ 	.short	(.L_4 - .L_3)
	.align		4
.L_3:
        /*0010*/ 	.word	index@(_Z13convolution2dPKfPfiiii)
        /*0014*/ 	.word	0x00000000


	//----- nvinfo : EIATTR_MIN_STACK_SIZE
	.align		4
.L_4:
        /*0018*/ 	.byte	0x04, 0x12
        /*001a*/ 	.short	(.L_6 - .L_5)
	.align		4
.L_5:
        /*001c*/ 	.word	index@(_Z13convolution2dPKfPfiiii)
        /*0020*/ 	.word	0x00000000
.L_6:


//--------------------- .nv.compat                --------------------------
	.section	.nv.compat,"",@"SHT_CUDA_COMPAT_INFO"
	.align	4
        /*0000*/ 	.byte	0x02, 0x09, 0x00, 0x00, 0x02, 0x02, 0x01, 0x00, 0x02, 0x05, 0x05, 0x00, 0x03, 0x07, 0x01, 0x01
        /*0010*/ 	.byte	0x02, 0x03, 0x00, 0x00, 0x02, 0x06, 0x01, 0x00, 0x04, 0x0b, 0x08, 0x00, 0x09, 0x00, 0x00, 0x00
        /*0020*/ 	.byte	0x00, 0x00, 0x00, 0x00


//--------------------- .nv.info._Z13convolution2dPKfPfiiii --------------------------
	.section	.nv.info._Z13convolution2dPKfPfiiii,"",@"SHT_CUDA_INFO"
	.sectionflags	@""
	.align	4


	//----- nvinfo : EIATTR_CUDA_API_VERSION
	.align		4
        /*0000*/ 	.byte	0x04, 0x37
        /*0002*/ 	.short	(.L_8 - .L_7)
.L_7:
        /*0004*/ 	.word	0x00000082


	//----- nvinfo : EIATTR_KPARAM_INFO
	.align		4
.L_8:
        /*0008*/ 	.byte	0x04, 0x17
        /*000a*/ 	.short	(.L_10 - .L_9)
.L_9:
        /*000c*/ 	.word	0x00000000
        /*0010*/ 	.short	0x0005
        /*0012*/ 	.short	0x001c
        /*0014*/ 	.byte	0x00, 0xf0, 0x11, 0x00


	//----- nvinfo : EIATTR_KPARAM_INFO
	.align		4
.L_10:
        /*0018*/ 	.byte	0x04, 0x17
        /*001a*/ 	.short	(.L_12 - .L_11)
.L_11:
        /*001c*/ 	.word	0x00000000
        /*0020*/ 	.short	0x0004
        /*0022*/ 	.short	0x0018
        /*0024*/ 	.byte	0x00, 0xf0, 0x11, 0x00


	//----- nvinfo : EIATTR_KPARAM_INFO
	.align		4
.L_12:
        /*0028*/ 	.byte	0x04, 0x17
        /*002a*/ 	.short	(.L_14 - .L_13)
.L_13:
        /*002c*/ 	.word	0x00000000
        /*0030*/ 	.short	0x0003
        /*0032*/ 	.short	0x0014
        /*0034*/ 	.byte	0x00, 0xf0, 0x11, 0x00


	//----- nvinfo : EIATTR_KPARAM_INFO
	.align		4
.L_14:
        /*0038*/ 	.byte	0x04, 0x17
        /*003a*/ 	.short	(.L_16 - .L_15)
.L_15:
        /*003c*/ 	.word	0x00000000
        /*0040*/ 	.short	0x0002
        /*0042*/ 	.short	0x0010
        /*0044*/ 	.byte	0x00, 0xf0, 0x11, 0x00


	//----- nvinfo : EIATTR_KPARAM_INFO
	.align		4
.L_16:
        /*0048*/ 	.byte	0x04, 0x17
        /*004a*/ 	.short	(.L_18 - .L_17)
.L_17:
        /*004c*/ 	.word	0x00000000
        /*0050*/ 	.short	0x0001
        /*0052*/ 	.short	0x0008
        /*0054*/ 	.byte	0x00, 0xf5, 0x21, 0x00


	//----- nvinfo : EIATTR_KPARAM_INFO
	.align		4
.L_18:
        /*0058*/ 	.byte	0x04, 0x17
        /*005a*/ 	.short	(.L_20 - .L_19)
.L_19:
        /*005c*/ 	.word	0x00000000
        /*0060*/ 	.short	0x0000
        /*0062*/ 	.short	0x0000
        /*0064*/ 	.byte	0x00, 0xf5, 0x21, 0x00


	//----- nvinfo : EIATTR_SPARSE_MMA_MASK
	.align		4
.L_20:
        /*0068*/ 	.byte	0x03, 0x50
        /*006a*/ 	.short	0x0000


	//----- nvinfo : EIATTR_MAXREG_COUNT
	.align		4
        /*006c*/ 	.byte	0x03, 0x1b
        /*006e*/ 	.short	0x00ff


	//----- nvinfo : EIATTR_NUM_BARRIERS
	.align		4
        /*0070*/ 	.byte	0x02, 0x4c
        /*0072*/ 	.byte	0x01
	.zero		1


	//----- nvinfo : EIATTR_MERCURY_ISA_VERSION
	.align		4
        /*0074*/ 	.byte	0x03, 0x5f
        /*0076*/ 	.short	0x0101


	//----- nvinfo : EIATTR_VRC_CTA_INIT_COUNT
	.align		4
        /*0078*/ 	.byte	0x02, 0x4a
	.zero		1
	.zero		1


	//----- nvinfo : EIATTR_EXIT_INSTR_OFFSETS
	.align		4
        /*007c*/ 	.byte	0x04, 0x1c
        /*007e*/ 	.short	(.L_22 - .L_21)


	//   ....[0]....
.L_21:
        /*0080*/ 	.word	0x00000380


	//   ....[1]....
        /*0084*/ 	.word	0x00000b70


	//----- nvinfo : EIATTR_CRS_STACK_SIZE
	.align		4
.L_22:
        /*0088*/ 	.byte	0x04, 0x1e
        /*008a*/ 	.short	(.L_24 - .L_23)
.L_23:
        /*008c*/ 	.word	0x00000000


	//----- nvinfo : EIATTR_CBANK_PARAM_SIZE
	.align		4
.L_24:
        /*0090*/ 	.byte	0x03, 0x19
        /*0092*/ 	.short	0x0020


	//----- nvinfo : EIATTR_PARAM_CBANK
	.align		4
        /*0094*/ 	.byte	0x04, 0x0a
        /*0096*/ 	.short	(.L_26 - .L_25)
	.align		4
.L_25:
        /*0098*/ 	.word	index@(.nv.constant0._Z13convolution2dPKfPfiiii)
        /*009c*/ 	.short	0x0380
        /*009e*/ 	.short	0x0020


	//----- nvinfo : EIATTR_SW_WAR
	.align		4
.L_26:
        /*00a0*/ 	.byte	0x04, 0x36
        /*00a2*/ 	.short	(.L_28 - .L_27)
.L_27:
        /*00a4*/ 	.word	0x00000008
.L_28:


//--------------------- .nv.callgraph             --------------------------
	.section	.nv.callgraph,"",@"SHT_CUDA_CALLGRAPH"
	.align	4
	.sectionentsize	8
	.align		4
        /*0000*/ 	.word	0x00000000
	.align		4
        /*0004*/ 	.word	0xffffffff
	.align		4
        /*0008*/ 	.word	0x00000000
	.align		4
        /*000c*/ 	.word	0xfffffffe
	.align		4
        /*0010*/ 	.word	0x00000000
	.align		4
        /*0014*/ 	.word	0xfffffffd
	.align		4
        /*0018*/ 	.word	0x00000000
	.align		4
        /*001c*/ 	.word	0xfffffffc


//--------------------- .nv.constant3             --------------------------
	.section	.nv.constant3,"a",@progbits
	.align	4
.nv.constant3:
	.type		c_kernel,@object
	.size		c_kernel,(.L_0 - c_kernel)
c_kernel:
	.zero		4096
.L_0:


//--------------------- .text._Z13convolution2dPKfPfiiii --------------------------
	.section	.text._Z13convolution2dPKfPfiiii,"ax",@progbits
	.align	128
        .global         _Z13convolution2dPKfPfiiii
        .type           _Z13convolution2dPKfPfiiii,@function
        .size           _Z13convolution2dPKfPfiiii,(.L_x_14 - _Z13convolution2dPKfPfiiii)
        .other          _Z13convolution2dPKfPfiiii,@"STO_CUDA_ENTRY STV_DEFAULT"
_Z13convolution2dPKfPfiiii:
.text._Z13convolution2dPKfPfiiii:
[----:B------:R-:W-:Y:S01]  /*0000*/  LDC R1, c[0x0][0x37c] ;  /* 0x0000df00ff017b82 */ /* 0x000fe20000000800 */
[----:B------:R-:W0:Y:S01]  /*0010*/  S2R R3, SR_TID.X ;  /* 0x0000000000037919 */ /* 0x000e220000002100 */
[----:B------:R-:W1:Y:S06]  /*0020*/  LDCU UR11, c[0x0][0x360] ;  /* 0x00006c00ff0b77ac */ /* 0x000e6c0008000800 */
[----:B------:R-:W2:Y:S01]  /*0030*/  S2UR UR4, SR_CTAID.X ;  /* 0x00000000000479c3 */ /* 0x000ea20000002500 */
[----:B------:R-:W-:Y:S01]  /*0040*/  BSSY.RECONVERGENT B0, `(.L_x_0) ;  /* 0x000002d000007945 */ /* 0x000fe20003800200 */
[----:B------:R-:W3:Y:S01]  /*0050*/  S2R R4, SR_TID.Y ;  /* 0x0000000000047919 */ /* 0x000ee20000002200 */
[----:B------:R-:W1:Y:S01]  /*0060*/  LDCU.64 UR6, c[0x0][0x398] ;  /* 0x00007300ff0677ac */ /* 0x000e620008000a00 */
[----:B------:R-:W4:Y:S04]  /*0070*/  LDCU UR12, c[0x0][0x364] ;  /* 0x00006c80ff0c77ac */ /* 0x000f280008000800 */
[----:B------:R-:W5:Y:S01]  /*0080*/  S2UR UR5, SR_CTAID.Y ;  /* 0x00000000000579c3 */ /* 0x000f620000002600 */
[----:B------:R-:W4:Y:S01]  /*0090*/  LDCU UR8, c[0x0][0x394] ;  /* 0x00007280ff0877ac */ /* 0x000f220008000800 */
[----:B------:R-:W0:Y:S01]  /*00a0*/  LDCU.64 UR14, c[0x0][0x358] ;  /* 0x00006b00ff0e77ac */ /* 0x000e220008000a00 */
[----:B------:R-:W3:Y:S01]  /*00b0*/  LDCU.64 UR16, c[0x0][0x390] ;  /* 0x00007200ff1077ac */ /* 0x000ee20008000a00 */
[----:B-1----:R-:W-:-:S02]  /*00c0*/  UIADD3 UR6, UPT, UPT, UR11, -0x1, UR6 ;  /* 0xffffffff0b067890 */ /* 0x002fc4000fffe006 */
[----:B--2---:R-:W-:Y:S02]  /*00d0*/  UIMAD UR4, UR11, UR4, URZ ;  /* 0x000000040b0472a4 */ /* 0x004fe4000f8e02ff */
[----:B----4-:R-:W-:Y:S02]  /*00e0*/  UIADD3 UR8, UPT, UPT, -UR7, UR8, URZ ;  /* 0x0000000807087290 */ /* 0x010fe4000fffe1ff */
[C---:B0-----:R-:W-:Y:S01]  /*00f0*/  ISETP.GE.AND P0, PT, R3.reuse, UR6, PT ;  /* 0x0000000603007c0c */ /* 0x041fe2000bf06270 */
[----:B------:R-:W-:Y:S01]  /*0100*/  UIADD3 UR7, UPT, UPT, UR12, -0x1, UR7 ;  /* 0xffffffff0c077890 */ /* 0x000fe2000fffe007 */
[----:B------:R-:W-:Y:S01]  /*0110*/  IADD3 R0, PT, PT, R3, UR4, RZ ;  /* 0x0000000403007c10 */ /* 0x000fe2000fffe0ff */
[----:B-----5:R-:W-:-:S06]  /*0120*/  UIMAD UR5, UR12, UR5, URZ ;  /* 0x000000050c0572a4 */ /* 0x020fcc000f8e02ff */
[----:B---3--:R-:W-:-:S04]  /*0130*/  IADD3 R2, PT, PT, R4, UR5, RZ ;  /* 0x0000000504027c10 */ /* 0x008fc8000fffe0ff */
[----:B------:R-:W-:Y:S05]  /*0140*/  @P0 BRA `(.L_x_1) ;  /* 0x0000000000700947 */ /* 0x000fea0003800000 */
[----:B------:R-:W-:-:S07]  /*0150*/  IMAD.MOV.U32 R5, RZ, RZ, R3 ;  /* 0x000000ffff057224 */ /* 0x000fce00078e0003 */
.L_x_5:
[----:B------:R-:W-:Y:S01]  /*0160*/  ISETP.GE.AND P0, PT, R4, UR7, PT ;  /* 0x0000000704007c0c */ /* 0x000fe2000bf06270 */
[----:B------:R-:W-:-:S12]  /*0170*/  BSSY.RECONVERGENT B1, `(.L_x_2) ;  /* 0x0000016000017945 */ /* 0x000fd80003800200 */
[----:B0-----:R-:W-:Y:S05]  /*0180*/  @P0 BRA `(.L_x_3) ;  /* 0x0000000000500947 */ /* 0x001fea0003800000 */
[----:B------:R-:W0:Y:S01]  /*0190*/  S2R R13, SR_CgaCtaId ;  /* 0x00000000000d7919 */ /* 0x000e220000008800 */
[----:B------:R-:W-:Y:S01]  /*01a0*/  MOV R6, 0x400 ;  /* 0x0000040000067802 */ /* 0x000fe20000000f00 */
[C---:B------:R-:W-:Y:S01]  /*01b0*/  IMAD R15, R5.reuse, UR7, RZ ;  /* 0x00000007050f7c24 */ /* 0x040fe2000f8e02ff */
[----:B------:R-:W-:Y:S02]  /*01c0*/  IADD3 R12, PT, PT, R5, UR4, RZ ;  /* 0x00000004050c7c10 */ /* 0x000fe4000fffe0ff */
[----:B------:R-:W-:Y:S02]  /*01d0*/  MOV R8, R4 ;  /* 0x0000000400087202 */ /* 0x000fe40000000f00 */
[----:B0-----:R-:W-:-:S07]  /*01e0*/  LEA R13, R13, R6, 0x18 ;  /* 0x000000060d0d7211 */ /* 0x001fce00078ec0ff */
.L_x_4:
[----:B------:R-:W-:Y:S02]  /*01f0*/  VIADD R11, R8, UR5 ;  /* 0x00000005080b7c36 */ /* 0x000fe40008000000 */
[----:B0-----:R-:W-:-:S03]  /*0200*/  HFMA2 R9, -RZ, RZ, 0, 0 ;  /* 0x00000000ff097431 */ /* 0x001fc600000001ff */
[----:B------:R-:W-:-:S04]  /*0210*/  ISETP.GE.AND P0, PT, R11, UR17, PT ;  /* 0x000000110b007c0c */ /* 0x000fc8000bf06270 */
[----:B------:R-:W-:-:S13]  /*0220*/  ISETP.GE.OR P0, PT, R12, UR16, P0 ;  /* 0x000000100c007c0c */ /* 0x000fda0008706670 */
[----:B------:R-:W0:Y:S01]  /*0230*/  @!P0 LDC.64 R6, c[0x0][0x380] ;  /* 0x0000e000ff068b82 */ /* 0x000e220000000a00 */
[----:B------:R-:W-:-:S04]  /*0240*/  @!P0 IMAD R11, R12, UR17, R11 ;  /* 0x000000110c0b8c24 */ /* 0x000fc8000f8e020b */
[----:B0-----:R-:W-:-:S05]  /*0250*/  @!P0 IMAD.WIDE R6, R11, 0x4, R6 ;  /* 0x000000040b068825 */ /* 0x001fca00078e0206 */
[----:B------:R-:W2:Y:S01]  /*0260*/  @!P0 LDG.E R9, desc[UR14][R6.64] ;  /* 0x0000000e06098981 */ /* 0x000ea2000c1e1900 */
[----:B------:R-:W-:Y:S02]  /*0270*/  IADD3 R10, PT, PT, R15, R8, RZ ;  /* 0x000000080f0a7210 */ /* 0x000fe40007ffe0ff */
[----:B------:R-:W-:-:S03]  /*0280*/  IADD3 R8, PT, PT, R8, UR12, RZ ;  /* 0x0000000c08087c10 */ /* 0x000fc6000fffe0ff */
[----:B------:R-:W-:Y:S01]  /*0290*/  IMAD R10, R10, 0x4, R13 ;  /* 0x000000040a0a7824 */ /* 0x000fe200078e020d */
[----:B------:R-:W-:-:S04]  /*02a0*/  ISETP.GE.AND P0, PT, R8, UR7, PT ;  /* 0x0000000708007c0c */ /* 0x000fc8000bf06270 */
[----:B--2---:R0:W-:Y:S09]  /*02b0*/  STS [R10], R9 ;  /* 0x000000090a007388 */ /* 0x0041f20000000800 */
[----:B------:R-:W-:Y:S05]  /*02c0*/  @!P0 BRA `(.L_x_4) ;  /* 0xfffffffc00c88947 */ /* 0x000fea000383ffff */
.L_x_3:
[----:B------:R-:W-:Y:S05]  /*02d0*/  BSYNC.RECONVERGENT B1 ;  /* 0x0000000000017941 */ /* 0x000fea0003800200 */
.L_x_2:
[----:B------:R-:W-:-:S04]  /*02e0*/  IADD3 R5, PT, PT, R5, UR11, RZ ;  /* 0x0000000b05057c10 */ /* 0x000fc8000fffe0ff */
[----:B------:R-:W-:-:S13]  /*02f0*/  ISETP.GE.AND P0, PT, R5, UR6, PT ;  /* 0x0000000605007c0c */ /* 0x000fda000bf06270 */
[----:B------:R-:W-:Y:S05]  /*0300*/  @!P0 BRA `(.L_x_5) ;  /* 0xfffffffc00948947 */ /* 0x000fea000383ffff */
.L_x_1:
[----:B------:R-:W-:Y:S05]  /*0310*/  BSYNC.RECONVERGENT B0 ;  /* 0x0000000000007941 */ /* 0x000fea0003800200 */
.L_x_0:
[----:B------:R-:W1:Y:S01]  /*0320*/  LDCU UR9, c[0x0][0x390] ;  /* 0x00007200ff0977ac */ /* 0x000e620008000800 */
[----:B------:R-:W-:Y:S01]  /*0330*/  BAR.SYNC.DEFER_BLOCKING 0x0 ;  /* 0x0000000000007b1d */ /* 0x000fe20000010000 */
[----:B------:R-:W-:-:S05]  /*0340*/  ISETP.GT.AND P0, PT, R2, UR8, PT ;  /* 0x0000000802007c0c */ /* 0x000fca000bf04270 */
[----:B------:R-:W1:Y:S02]  /*0350*/  LDCU UR10, c[0x0][0x398] ;  /* 0x00007300ff0a77ac */ /* 0x000e640008000800 */
[----:B-1----:R-:W-:-:S06]  /*0360*/  UIADD3 UR9, UPT, UPT, -UR10, UR9, URZ ;  /* 0x000000090a097290 */ /* 0x002fcc000fffe1ff */
[----:B------:R-:W-:-:S13]  /*0370*/  ISETP.GT.OR P0, PT, R0, UR9, P0 ;  /* 0x0000000900007c0c */ /* 0x000fda0008704670 */
[----:B------:R-:W-:Y:S05]  /*0380*/  @P0 EXIT ;  /* 0x000000000000094d */ /* 0x000fea0003800000 */
[----:B------:R-:W1:Y:S01]  /*0390*/  LDCU UR6, c[0x0][0x39c] ;  /* 0x00007380ff0677ac */ /* 0x000e620008000800 */
[----:B------:R-:W-:Y:S01]  /*03a0*/  IMAD.MOV.U32 R7, RZ, RZ, RZ ;  /* 0x000000ffff077224 */ /* 0x000fe200078e00ff */
[----:B-1----:R-:W-:-:S04]  /*03b0*/  UISETP.LT.AND UP0, UPT, UR10, UR6, UPT ;  /* 0x000000060a00728c */ /* 0x002fc8000bf01270 */
[----:B------:R-:W-:-:S04]  /*03c0*/  USEL UR4, UR10, UR6, UP0 ;  /* 0x000000060a047287 */ /* 0x000fc80008000000 */
[----:B------:R-:W-:-:S09]  /*03d0*/  UISETP.GE.AND UP0, UPT, UR4, 0x1, UPT ;  /* 0x000000010400788c */ /* 0x000fd2000bf06270 */
[----:B------:R-:W-:Y:S05]  /*03e0*/  BRA.U !UP0, `(.L_x_6) ;  /* 0x0000000508cc7547 */ /* 0x000fea000b800000 */
[----:B------:R-:W1:Y:S01]  /*03f0*/  S2UR UR5, SR_CgaCtaId ;  /* 0x00000000000579c3 */ /* 0x000e620000008800 */
[----:B------:R-:W-:Y:S01]  /*0400*/  UMOV UR4, 0x400 ;  /* 0x0000040000047882 */ /* 0x000fe20000000000 */
[----:B------:R-:W-:Y:S01]  /*0410*/  ULOP3.LUT UR13, UR6, 0x7, URZ, 0xc0, !UPT ;  /* 0x00000007060d7892 */ /* 0x000fe2000f8ec0ff */
[----:B------:R-:W-:Y:S01]  /*0420*/  MOV R7, RZ ;  /* 0x000000ff00077202 */ /* 0x000fe20000000f00 */
[----:B------:R-:W-:Y:S02]  /*0430*/  ULOP3.LUT UR16, UR6, 0x3, URZ, 0xc0, !UPT ;  /* 0x0000000306107892 */ /* 0x000fe4000f8ec0ff */
[----:B------:R-:W-:Y:S02]  /*0440*/  ULOP3.LUT UR6, UR6, 0x7ffffff8, URZ, 0xc0, !UPT ;  /* 0x7ffffff806067892 */ /* 0x000fe4000f8ec0ff */
[----:B------:R-:W-:Y:S02]  /*0450*/  USHF.L.U32 UR17, UR7, 0x2, URZ ;  /* 0x0000000207117899 */ /* 0x000fe400080006ff */
[----:B------:R-:W-:-:S02]  /*0460*/  UIADD3 UR11, UPT, UPT, -UR6, URZ, URZ ;  /* 0x000000ff060b7290 */ /* 0x000fc4000fffe1ff */
[----:B-1----:R-:W-:Y:S02]  /*0470*/  ULEA UR4, UR5, UR4, 0x18 ;  /* 0x0000000405047291 */ /* 0x002fe4000f8ec0ff */
[----:B------:R-:W-:-:S04]  /*0480*/  UIADD3 UR5, UPT, UPT, UR13, -0x1, URZ ;  /* 0xffffffff0d057890 */ /* 0x000fc8000fffe0ff */
[----:B------:R-:W-:Y:S01]  /*0490*/  LEA R6, R4, UR4, 0x2 ;  /* 0x0000000404067c11 */ /* 0x000fe2000f8e10ff */
[----:B------:R-:W-:Y:S01]  /*04a0*/  UISETP.GE.U32.AND UP0, UPT, UR5, 0x3, UPT ;  /* 0x000000030500788c */ /* 0x000fe2000bf06070 */
[----:B------:R-:W-:Y:S02]  /*04b0*/  UMOV UR4, URZ ;  /* 0x000000ff00047c82 */ /* 0x000fe40008000000 */
[----:B------:R-:W-:-:S08]  /*04c0*/  IADD3 R6, PT, PT, R6, 0x10, RZ ;  /* 0x0000001006067810 */ /* 0x000fd00007ffe0ff */
.L_x_12:
[----:B------:R-:W1:Y:S01]  /*04d0*/  LDCU.64 UR22, c[0x0][0x398] ;  /* 0x00007300ff1677ac */ /* 0x000e620008000a00 */
[----:B0-----:R-:W-:Y:S01]  /*04e0*/  VIADD R9, R3, UR4 ;  /* 0x0000000403097c36 */ /* 0x001fe20008000000 */
[----:B------:R-:W-:-:S03]  /*04f0*/  UMOV UR5, URZ ;  /* 0x000000ff00057c82 */ /* 0x000fc60008000000 */
[----:B------:R-:W-:Y:S01]  /*0500*/  IMAD R5, R9, UR7, R4 ;  /* 0x0000000709057c24 */ /* 0x000fe2000f8e0204 */
[----:B-1----:R-:W-:Y:S02]  /*0510*/  UISETP.GE.U32.AND UP2, UPT, UR23, 0x8, UPT ;  /* 0x000000081700788c */ /* 0x002fe4000bf46070 */
[----:B------:R-:W-:Y:S02]  /*0520*/  UIMAD UR12, UR4, UR23, URZ ;  /* 0x00000017040c72a4 */ /* 0x000fe4000f8e02ff */
[----:B------:R-:W-:-:S04]  /*0530*/  UIADD3 UR4, UPT, UPT, UR4, 0x1, URZ ;  /* 0x0000000104047890 */ /* 0x000fc8000fffe0ff */
[----:B------:R-:W-:Y:S01]  /*0540*/  UISETP.NE.AND UP1, UPT, UR4, UR22, UPT ;  /* 0x000000160400728c */ /* 0x000fe2000bf25270 */
[----:B------:R-:W-:Y:S10]  /*0550*/  BRA.U !UP2, `(.L_x_7) ;  /* 0x000000010a887547 */ /* 0x000ff4000b800000 */
[----:B------:R-:W-:Y:S01]  /*0560*/  IMAD R8, R9, UR17, R6 ;  /* 0x0000001109087c24 */ /* 0x000fe2000f8e0206 */
[----:B------:R-:W-:Y:S01]  /*0570*/  UMOV UR9, 0x10 ;  /* 0x0000001000097882 */ /* 0x000fe20000000000 */
[----:B------:R-:W-:Y:S01]  /*0580*/  UMOV UR5, UR11 ;  /* 0x0000000b00057c82 */ /* 0x000fe20008000000 */
[----:B------:R-:W-:-:S12]  /*0590*/  UIMAD UR9, UR12, 0x4, UR9 ;  /* 0x000000040c0978a4 */ /* 0x000fd8000f8e0209 */
.L_x_8:
[----:B------:R-:W0:Y:S01]  /*05a0*/  LDS R10, [R8+-0x10] ;  /* 0xfffff000080a7984 */ /* 0x000e220000000800 */
[----:B------:R-:W0:Y:S03]  /*05b0*/  LDCU UR10, c[0x3][UR9+-0x10] ;  /* 0x00fffe00090a77ac */ /* 0x000e260008000800 */
[----:B------:R-:W1:Y:S01]  /*05c0*/  LDS R9, [R8+-0xc] ;  /* 0xfffff40008097984 */ /* 0x000e620000000800 */
[----:B------:R-:W1:Y:S03]  /*05d0*/  LDCU UR18, c[0x3][UR9+-0xc] ;  /* 0x00fffe80091277ac */ /* 0x000e660008000800 */
[----:B------:R-:W2:Y:S01]  /*05e0*/  LDS R12, [R8+-0x8] ;  /* 0xfffff800080c7984 */ /* 0x000ea20000000800 */
[----:B------:R-:W2:Y:S03]  /*05f0*/  LDCU UR19, c[0x3][UR9+-0x8] ;  /* 0x00ffff00091377ac */ /* 0x000ea60008000800 */
[----:B------:R-:W3:Y:S01]  /*0600*/  LDS R14, [R8+-0x4] ;  /* 0xfffffc00080e7984 */ /* 0x000ee20000000800 */
[----:B------:R-:W3:Y:S03]  /*0610*/  LDCU UR20, c[0x3][UR9+-0x4] ;  /* 0x00ffff80091477ac */ /* 0x000ee60008000800 */
[----:B------:R-:W4:Y:S01]  /*0620*/  LDS R16, [R8] ;  /* 0x0000000008107984 */ /* 0x000f220000000800 */
[----:B------:R-:W4:Y:S03]  /*0630*/  LDCU UR21, c[0x3][UR9] ;  /* 0x00c00000091577ac */ /* 0x000f260008000800 */
[----:B------:R-:W5:Y:S01]  /*0640*/  LDS R18, [R8+0x4] ;  /* 0x0000040008127984 */ /* 0x000f620000000800 */
[----:B------:R-:W-:-:S03]  /*0650*/  UIADD3 UR5, UPT, UPT, UR5, 0x8, URZ ;  /* 0x0000000805057890 */ /* 0x000fc6000fffe0ff */
[----:B------:R-:W5:Y:S01]  /*0660*/  LDS R20, [R8+0x8] ;  /* 0x0000080008147984 */ /* 0x000f620000000800 */
[----:B------:R-:W-:-:S03]  /*0670*/  UISETP.NE.AND UP2, UPT, UR5, URZ, UPT ;  /* 0x000000ff0500728c */ /* 0x000fc6000bf45270 */
[----:B------:R0:W5:Y:S02]  /*0680*/  LDS R22, [R8+0xc] ;  /* 0x00000c0008167984 */ /* 0x0001640000000800 */
[----:B0-----:R-:W-:Y:S01]  /*0690*/  IADD3 R8, PT, PT, R8, 0x20, RZ ;  /* 0x0000002008087810 */ /* 0x001fe20007ffe0ff */
[----:B------:R-:W-:Y:S01]  /*06a0*/  FFMA R10, R10, UR10, R7 ;  /* 0x0000000a0a0a7c23 */ /* 0x000fe20008000007 */
[----:B------:R-:W5:Y:S03]  /*06b0*/  LDCU UR10, c[0x3][UR9+0x4] ;  /* 0x00c00080090a77ac */ /* 0x000f660008000800 */
[----:B-1----:R-:W-:Y:S01]  /*06c0*/  FFMA R9, R9, UR18, R10 ;  /* 0x0000001209097c23 */ /* 0x002fe2000800000a */
[----:B------:R-:W0:Y:S03]  /*06d0*/  LDCU UR18, c[0x3][UR9+0x8] ;  /* 0x00c00100091277ac */ /* 0x000e260008000800 */
[----:B--2---:R-:W-:Y:S01]  /*06e0*/  FFMA R9, R12, UR19, R9 ;  /* 0x000000130c097c23 */ /* 0x004fe20008000009 */
[----:B------:R-:W1:Y:S03]  /*06f0*/  LDCU UR19, c[0x3][UR9+0xc] ;  /* 0x00c00180091377ac */ /* 0x000e660008000800 */
[----:B---3--:R-:W-:Y:S01]  /*0700*/  FFMA R9, R14, UR20, R9 ;  /* 0x000000140e097c23 */ /* 0x008fe20008000009 */
[----:B------:R-:W-:-:S03]  /*0710*/  UIADD3 UR9, UPT, UPT, UR9, 0x20, URZ ;  /* 0x0000002009097890 */ /* 0x000fc6000fffe0ff */
[----:B----4-:R-:W-:-:S04]  /*0720*/  FFMA R9, R16, UR21, R9 ;  /* 0x0000001510097c23 */ /* 0x010fc80008000009 */
[----:B-----5:R-:W-:-:S04]  /*0730*/  FFMA R9, R18, UR10, R9 ;  /* 0x0000000a12097c23 */ /* 0x020fc80008000009 */
[----:B0-----:R-:W-:-:S04]  /*0740*/  FFMA R9, R20, UR18, R9 ;  /* 0x0000001214097c23 */ /* 0x001fc80008000009 */
[----:B-1----:R-:W-:Y:S01]  /*0750*/  FFMA R7, R22, UR19, R9 ;  /* 0x0000001316077c23 */ /* 0x002fe20008000009 */
[----:B------:R-:W-:Y:S06]  /*0760*/  BRA.U UP2, `(.L_x_8) ;  /* 0xfffffffd028c7547 */ /* 0x000fec000b83ffff */
[----:B------:R-:W-:-:S05]  /*0770*/  UMOV UR5, UR6 ;  /* 0x0000000600057c82 */ /* 0x000fca0008000000 */
.L_x_7:
[----:B------:R-:W-:-:S09]  /*0780*/  UISETP.NE.AND UP2, UPT, UR13, URZ, UPT ;  /* 0x000000ff0d00728c */ /* 0x000fd2000bf45270 */
[----:B------:R-:W-:Y:S05]  /*0790*/  BRA.U !UP2, `(.L_x_9) ;  /* 0x000000010adc7547 */ /* 0x000fea000b800000 */
[----:B------:R-:W-:Y:S01]  /*07a0*/  UISETP.NE.AND UP2, UPT, UR16, URZ, UPT ;  /* 0x000000ff1000728c */ /* 0x000fe2000bf45270 */
[----:B------:R-:W-:Y:S10]  /*07b0*/  BRA.U !UP0, `(.L_x_10) ;  /* 0x0000000108587547 */ /* 0x000ff4000b800000 */
[----:B------:R-:W0:Y:S01]  /*07c0*/  S2UR UR10, SR_CgaCtaId ;  /* 0x00000000000a79c3 */ /* 0x000e220000008800 */
[----:B------:R-:W-:Y:S01]  /*07d0*/  UMOV UR9, 0x400 ;  /* 0x0000040000097882 */ /* 0x000fe20000000000 */
[----:B------:R-:W-:Y:S01]  /*07e0*/  IADD3 R8, PT, PT, R5, UR5, RZ ;  /* 0x0000000505087c10 */ /* 0x000fe2000fffe0ff */
[----:B0-----:R-:W-:Y:S02]  /*07f0*/  ULEA UR9, UR10, UR9, 0x18 ;  /* 0x000000090a097291 */ /* 0x001fe4000f8ec0ff */
[----:B------:R-:W-:-:S04]  /*0800*/  UIADD3 UR10, UPT, UPT, UR12, UR5, URZ ;  /* 0x000000050c0a7290 */ /* 0x000fc8000fffe0ff */
[----:B------:R-:W-:Y:S01]  /*0810*/  LEA R8, R8, UR9, 0x2 ;  /* 0x0000000908087c11 */ /* 0x000fe2000f8e10ff */
[----:B------:R-:W-:Y:S02]  /*0820*/  UIADD3 UR9, UPT, UPT, UR12, UR5, URZ ;  /* 0x000000050c097290 */ /* 0x000fe4000fffe0ff */
[----:B------:R-:W-:Y:S02]  /*0830*/  USHF.L.U32 UR10, UR10, 0x2, URZ ;  /* 0x000000020a0a7899 */ /* 0x000fe400080006ff */
[----:B------:R-:W0:Y:S01]  /*0840*/  LDS R10, [R8] ;  /* 0x00000000080a7984 */ /* 0x000e220000000800 */
[----:B------:R-:W-:Y:S02]  /*0850*/  USHF.L.U32 UR9, UR9, 0x2, URZ ;  /* 0x0000000209097899 */ /* 0x000fe400080006ff */
[----:B------:R-:W-:Y:S01]  /*0860*/  UIADD3 UR5, UPT, UPT, UR5, 0x4, URZ ;  /* 0x0000000405057890 */ /* 0x000fe2000fffe0ff */
[----:B------:R-:W1:Y:S04]  /*0870*/  LDS R9, [R8+0x4] ;  /* 0x0000040008097984 */ /* 0x000e680000000800 */
[----:B------:R-:W2:Y:S02]  /*0880*/  LDS R12, [R8+0x8] ;  /* 0x00000800080c7984 */ /* 0x000ea40000000800 */
[----:B------:R-:W1:Y:S02]  /*0890*/  LDCU UR18, c[0x3][UR10+0x4] ;  /* 0x00c000800a1277ac */ /* 0x000e640008000800 */
[----:B------:R-:W3:Y:S01]  /*08a0*/  LDS R14, [R8+0xc] ;  /* 0x00000c00080e7984 */ /* 0x000ee20000000800 */
[----:B------:R-:W0:Y:S01]  /*08b0*/  LDCU UR9, c[0x3][UR9] ;  /* 0x00c00000090977ac */ /* 0x000e220008000800 */
[----:B------:R-:W2:Y:S01]  /*08c0*/  LDCU UR19, c[0x3][UR10+0x8] ;  /* 0x00c001000a1377ac */ /* 0x000ea20008000800 */
[----:B------:R-:W3:Y:S01]  /*08d0*/  LDCU UR10, c[0x3][UR10+0xc] ;  /* 0x00c001800a0a77ac */ /* 0x000ee20008000800 */
[----:B0-----:R-:W-:-:S04]  /*08e0*/  FFMA R10, R10, UR9, R7 ;  /* 0x000000090a0a7c23 */ /* 0x001fc80008000007 */
[----:B-1----:R-:W-:-:S04]  /*08f0*/  FFMA R9, R9, UR18, R10 ;  /* 0x0000001209097c23 */ /* 0x002fc8000800000a */
[----:B--2---:R-:W-:-:S04]  /*0900*/  FFMA R9, R12, UR19, R9 ;  /* 0x000000130c097c23 */ /* 0x004fc80008000009 */
[----:B---3--:R-:W-:-:S07]  /*0910*/  FFMA R7, R14, UR10, R9 ;  /* 0x0000000a0e077c23 */ /* 0x008fce0008000009 */
.L_x_10:
[----:B------:R-:W-:Y:S05]  /*0920*/  BRA.U !UP2, `(.L_x_9) ;  /* 0x000000010a787547 */ /* 0x000fea000b800000 */
[----:B------:R-:W-:Y:S02]  /*0930*/  UISETP.NE.AND UP2, UPT, UR16, 0x1, UPT ;  /* 0x000000011000788c */ /* 0x000fe4000bf45270 */
[----:B------:R-:W-:-:S07]  /*0940*/  ULOP3.LUT UP3, URZ, UR23, 0x1, URZ, 0xc0, !UPT ;  /* 0x0000000117ff7892 */ /* 0x000fce000f86c0ff */
[----:B------:R-:W-:Y:S05]  /*0950*/  BRA.U !UP2, `(.L_x_11) ;  /* 0x000000010a407547 */ /* 0x000fea000b800000 */
[----:B------:R-:W0:Y:S01]  /*0960*/  S2UR UR10, SR_CgaCtaId ;  /* 0x00000000000a79c3 */ /* 0x000e220000008800 */
[----:B------:R-:W-:Y:S01]  /*0970*/  UMOV UR9, 0x400 ;  /* 0x0000040000097882 */ /* 0x000fe20000000000 */
[----:B------:R-:W-:Y:S01]  /*0980*/  VIADD R8, R5, UR5 ;  /* 0x0000000505087c36 */ /* 0x000fe20008000000 */
        /* <DEDUP_REMOVED lines=8> */
[----:B------:R-:W1:Y:S06]  /*0a10*/  LDS R12, [R8+0x4] ;  /* 0x00000400080c7984 */ /* 0x000e6c0000000800 */
[----:B------:R-:W1:Y:S03]  /*0a20*/  LDCU UR10, c[0x3][UR10+0x4] ;  /* 0x00c000800a0a77ac */ /* 0x000e660008000800 */
[----:B------:R-:W0:Y:S02]  /*0a30*/  LDCU UR9, c[0x3][UR9] ;  /* 0x00c00000090977ac */ /* 0x000e240008000800 */
[----:B0-----:R-:W-:-:S04]  /*0a40*/  FFMA R7, R10, UR9, R7 ;  /* 0x000000090a077c23 */ /* 0x001fc80008000007 */
[----:B-1----:R-:W-:-:S07]  /*0a50*/  FFMA R7, R12, UR10, R7 ;  /* 0x0000000a0c077c23 */ /* 0x002fce0008000007 */
.L_x_11:
[----:B------:R-:W-:Y:S05]  /*0a60*/  BRA.U !UP3, `(.L_x_9) ;  /* 0x000000010b287547 */ /* 0x000fea000b800000 */
[----:B------:R-:W0:Y:S01]  /*0a70*/  S2UR UR10, SR_CgaCtaId ;  /* 0x00000000000a79c3 */ /* 0x000e220000008800 */
[----:B------:R-:W-:Y:S01]  /*0a80*/  UMOV UR9, 0x400 ;  /* 0x0000040000097882 */ /* 0x000fe20000000000 */
[----:B------:R-:W-:Y:S01]  /*0a90*/  IADD3 R5, PT, PT, R5, UR5, RZ ;  /* 0x0000000505057c10 */ /* 0x000fe2000fffe0ff */
[----:B------:R-:W-:-:S04]  /*0aa0*/  UIADD3 UR5, UPT, UPT, UR12, UR5, URZ ;  /* 0x000000050c057290 */ /* 0x000fc8000fffe0ff */
[----:B------:R-:W-:-:S12]  /*0ab0*/  USHF.L.U32 UR5, UR5, 0x2, URZ ;  /* 0x0000000205057899 */ /* 0x000fd800080006ff */
[----:B------:R-:W1:Y:S01]  /*0ac0*/  LDCU UR5, c[0x3][UR5] ;  /* 0x00c00000050577ac */ /* 0x000e620008000800 */
[----:B0-----:R-:W-:-:S06]  /*0ad0*/  ULEA UR9, UR10, UR9, 0x18 ;  /* 0x000000090a097291 */ /* 0x001fcc000f8ec0ff */
[----:B------:R-:W-:-:S05]  /*0ae0*/  LEA R5, R5, UR9, 0x2 ;  /* 0x0000000905057c11 */ /* 0x000fca000f8e10ff */
[----:B------:R-:W1:Y:S02]  /*0af0*/  LDS R8, [R5] ;  /* 0x0000000005087984 */ /* 0x000e640000000800 */
[----:B-1----:R-:W-:-:S07]  /*0b00*/  FFMA R7, R8, UR5, R7 ;  /* 0x0000000508077c23 */ /* 0x002fce0008000007 */
.L_x_9:
[----:B------:R-:W-:Y:S05]  /*0b10*/  BRA.U UP1, `(.L_x_12) ;  /* 0xfffffff9016c7547 */ /* 0x000fea000b83ffff */
.L_x_6:
[----:B------:R-:W1:Y:S01]  /*0b20*/  LDC.64 R4, c[0x0][0x388] ;  /* 0x0000e200ff047b82 */ /* 0x000e620000000a00 */
[----:B------:R-:W-:-:S05]  /*0b30*/  IMAD R3, R0, UR8, R0 ;  /* 0x0000000800037c24 */ /* 0x000fca000f8e0200 */
[----:B------:R-:W-:-:S05]  /*0b40*/  IADD3 R3, PT, PT, R2, R3, RZ ;  /* 0x0000000302037210 */ /* 0x000fca0007ffe0ff */
[----:B-1----:R-:W-:-:S05]  /*0b50*/  IMAD.WIDE R2, R3, 0x4, R4 ;  /* 0x0000000403027825 */ /* 0x002fca00078e0204 */
[----:B------:R-:W-:Y:S01]  /*0b60*/  STG.E desc[UR14][R2.64], R7 ;  /* 0x0000000702007986 */ /* 0x000fe2000c10190e */
[----:B------:R-:W-:Y:S05]  /*0b70*/  EXIT ;  /* 0x000000000000794d */ /* 0x000fea0003800000 */
.L_x_13:
[----:B------:R-:W-:-:S00]  /*0b80*/  BRA `(.L_x_13) ;  /* 0xfffffffc00fc7947 */ /* 0x000fc0000383ffff */
[----:B------:R-:W-:-:S00]  /*0b90*/  NOP ;  /* 0x0000000000007918 */ /* 0x000fc00000000000 */
        /* <DEDUP_REMOVED lines=14> */
.L_x_14:


//--------------------- .nv.shared._Z13convolution2dPKfPfiiii --------------------------
	.section	.nv.shared._Z13convolution2dPKfPfiiii,"aw",@nobits
	.sectionflags	@""
	.align	4
.nv.shared._Z13convolution2dPKfPfiiii:
	.zero		9160


//--------------------- .nv.shared.reserved.0     --------------------------
	.section	.nv.shared.reserved.0,"aw",@nobits
	.weak		__nv_reservedSMEM_offset_0_alias
	.size		__nv_reservedSMEM_offset_0_alias, 0, 64
	.other		__nv_reservedSMEM_offset_0_alias,@"STO_CUDA_RESERVED_SHARED STV_DEFAULT"
__nv_reservedSMEM_offset_0_alias:
	.zero		0
	.zero		64


//--------------------- .nv.constant0._Z13convolution2dPKfPfiiii --------------------------
	.section	.nv.constant0._Z13convolution2dPKfPfiiii,"a",@progbits
	.sectionflags	@""
	.align	4
.nv.constant0._Z13convolution2dPKfPfiiii:
	.zero		928


//--------------------- SYMBOLS --------------------------

	.type		.nv.reservedSmem.offset0,@object
	.size		.nv.reservedSmem.offset0,0x4
	.type		.nv.reservedSmem.cap,@object
	.size		.nv.reservedSmem.cap,0x4
